//
// Generated by NVIDIA NVVM Compiler
//
// Compiler Build ID: CL-36424714
// Cuda compilation tools, release 13.0, V13.0.88
// Based on NVVM 20.0.0
//

.version 9.0
.target sm_100
.address_size 64

	// .globl	_Z14hello_from_gpuv
.extern .func  (.param .b32 func_retval0) vprintf
(
	.param .b64 vprintf_param_0,
	.param .b64 vprintf_param_1
)
;
.global .align 1 .b8 $str[15] = {104, 101, 108, 108, 111, 32, 102, 114, 111, 109, 32, 103, 112, 117};

.visible .entry _Z14hello_from_gpuv()
{
	.reg .b32 	%r<3>;
	.reg .b64 	%rd<3>;

	mov.u64 	%rd1, $str;
	cvta.global.u64 	%rd2, %rd1;
	{ // callseq 0, 0
	.param .b64 param0;
	st.param.b64 	[param0], %rd2;
	.param .b64 param1;
	st.param.b64 	[param1], 0;
	.param .b32 retval0;
	call.uni (retval0), 
	vprintf, 
	(
	param0, 
	param1
	);
	ld.param.b32 	%r1, [retval0];
	} // callseq 0
	ret;

}


// ===== COMPILED SASS (sm_100) =====

	.target	sm_100

	.elftype	@"ET_EXEC"


//--------------------- .note.nv.tkinfo           --------------------------
	.section	.note.nv.tkinfo,"",@"SHT_NOTE"
	.sectionflags	@"SHF_NOTE_NV_TKINFO"
	.tkinfo
        /*0018*/ 	.word	0x00000002
        /*0030*/ 	.string	""
        /*0030*/ 	.string	"ptxas"
        /*0030*/ 	.string	"Cuda compilation tools, release 13.0, V13.0.88"
        /*0030*/ 	.string	"Build cuda_13.0.r13.0/compiler.36424714_0"
        /*0030*/ 	.string	"-arch sm_100 -m 64 "



//--------------------- .note.nv.cuinfo           --------------------------
	.section	.note.nv.cuinfo,"",@"SHT_NOTE"
	.sectionflags	@"SHF_NOTE_NV_CUINFO"
        /*0018*/ 	.short	0x0002
        /*001a*/ 	.short	0x0064
        /*001c*/ 	.short	0x0082
	.zero		2


//--------------------- .nv.info                  --------------------------
	.section	.nv.info,"",@"SHT_CUDA_INFO"
	.align	4


	//----- nvinfo : EIATTR_REGCOUNT
	.align		4
        /*0000*/ 	.byte	0x04, 0x2f
        /*0002*/ 	.short	(.L_2 - .L_1)
	.align		4
.L_1:
        /*0004*/ 	.word	index@(_Z14hello_from_gpuv)
        /*0008*/ 	.word	0x00000018


	//----- nvinfo : EIATTR_FRAME_SIZE
	.align		4
.L_2:
        /*000c*/ 	.byte	0x04, 0x11
        /*000e*/ 	.short	(.L_4 - .L_3)
	.align		4
.L_3:
        /*0010*/ 	.word	index@(_Z14hello_from_gpuv)
        /*0014*/ 	.word	0x00000000


	//----- nvinfo : EIATTR_MIN_STACK_SIZE
	.align		4
.L_4:
        /*0018*/ 	.byte	0x04, 0x12
        /*001a*/ 	.short	(.L_6 - .L_5)
	.align		4
.L_5:
        /*001c*/ 	.word	index@(_Z14hello_from_gpuv)
        /*0020*/ 	.word	0x00000000
.L_6:


//--------------------- .nv.compat                --------------------------
	.section	.nv.compat,"",@"SHT_CUDA_COMPAT_INFO"
	.align	4
        /*0000*/ 	.byte	0x02, 0x09, 0x00, 0x00, 0x02, 0x02, 0x01, 0x00, 0x02, 0x05, 0x05, 0x00, 0x03, 0x07, 0x01, 0x01
        /*0010*/ 	.byte	0x02, 0x03, 0x00, 0x00, 0x02, 0x06, 0x01, 0x00, 0x04, 0x0b, 0x08, 0x00, 0x09, 0x00, 0x00, 0x00
        /*0020*/ 	.byte	0x00, 0x00, 0x00, 0x00


//--------------------- .nv.info._Z14hello_from_gpuv --------------------------
	.section	.nv.info._Z14hello_from_gpuv,"",@"SHT_CUDA_INFO"
	.sectionflags	@""
	.align	4


	//----- nvinfo : EIATTR_CUDA_API_VERSION
	.align		4
        /*0000*/ 	.byte	0x04, 0x37
        /*0002*/ 	.short	(.L_8 - .L_7)
.L_7:
        /*0004*/ 	.word	0x00000082


	//----- nvinfo : EIATTR_SPARSE_MMA_MASK
	.align		4
.L_8:
        /*0008*/ 	.byte	0x03, 0x50
        /*000a*/ 	.short	0x0000


	//----- nvinfo : EIATTR_MAXREG_COUNT
	.align		4
        /*000c*/ 	.byte	0x03, 0x1b
        /*000e*/ 	.short	0x00ff


	//----- nvinfo : EIATTR_EXTERNS
	.align		4
        /*0010*/ 	.byte	0x04, 0x0f
        /*0012*/ 	.short	(.L_10 - .L_9)


	//   ....[0]....
	.align		4
.L_9:
        /*0014*/ 	.word	index@(vprintf)


	//----- nvinfo : EIATTR_MERCURY_ISA_VERSION
	.align		4
.L_10:
        /*0018*/ 	.byte	0x03, 0x5f
        /*001a*/ 	.short	0x0101


	//----- nvinfo : EIATTR_VRC_CTA_INIT_COUNT
	.align		4
        /*001c*/ 	.byte	0x02, 0x4a
	.zero		1
	.zero		1


	//----- nvinfo : EIATTR_SYSCALL_OFFSETS
	.align		4
        /*0020*/ 	.byte	0x04, 0x46
        /*0022*/ 	.short	(.L_12 - .L_11)


	//   ....[0]....
.L_11:
        /*0024*/ 	.word	0x00000080


	//----- nvinfo : EIATTR_EXIT_INSTR_OFFSETS
	.align		4
.L_12:
        /*0028*/ 	.byte	0x04, 0x1c
        /*002a*/ 	.short	(.L_14 - .L_13)


	//   ....[0]....
.L_13:
        /*002c*/ 	.word	0x00000090


	//----- nvinfo : EIATTR_SW_WAR
	.align		4
.L_14:
        /*0030*/ 	.byte	0x04, 0x36
        /*0032*/ 	.short	(.L_16 - .L_15)
.L_15:
        /*0034*/ 	.word	0x00000008
.L_16:


//--------------------- .nv.callgraph             --------------------------
	.section	.nv.callgraph,"",@"SHT_CUDA_CALLGRAPH"
	.align	4
	.sectionentsize	8
	.align		4
        /*0000*/ 	.word	0x00000000
	.align		4
        /*0004*/ 	.word	0xffffffff
	.align		4
        /*0008*/ 	.word	index@(_Z14hello_from_gpuv)
	.align		4
        /*000c*/ 	.word	index@(vprintf)
	.align		4
        /*0010*/ 	.word	0x00000000
	.align		4
        /*0014*/ 	.word	0xfffffffe
	.align		4
        /*0018*/ 	.word	0x00000000
	.align		4
        /*001c*/ 	.word	0xfffffffd
	.align		4
        /*0020*/ 	.word	0x00000000
	.align		4
        /*0024*/ 	.word	0xfffffffc


//--------------------- .nv.constant4             --------------------------
	.section	.nv.constant4,"a",@progbits
	.align	8
	.align		8
.nv.constant4:
        /*0000*/ 	.dword	vprintf
	.align		8
        /*0008*/ 	.dword	$str


//--------------------- .text._Z14hello_from_gpuv --------------------------
	.section	.text._Z14hello_from_gpuv,"ax",@progbits
	.align	128
        .global         _Z14hello_from_gpuv
        .type           _Z14hello_from_gpuv,@function
        .size           _Z14hello_from_gpuv,(.L_x_2 - _Z14hello_from_gpuv)
        .other          _Z14hello_from_gpuv,@"STO_CUDA_ENTRY STV_DEFAULT"
_Z14hello_from_gpuv:
.text._Z14hello_from_gpuv:
[----:B------:R-:W0:Y:S01]  /*0000*/  LDC R1, c[0x0][0x37c] ;  /* 0x0000df00ff017b82 */ /* 0x000e220000000800 */
[----:B------:R-:W-:Y:S01]  /*0010*/  MOV R0, 0x0 ;  /* 0x0000000000007802 */ /* 0x000fe20000000f00 */
[----:B------:R-:W1:Y:S01]  /*0020*/  LDCU.64 UR4, c[0x4][0x8] ;  /* 0x01000100ff0477ac */ /* 0x000e620008000a00 */
[----:B------:R-:W-:-:S05]  /*0030*/  CS2R R6, SRZ ;  /* 0x0000000000067805 */ /* 0x000fca000001ff00 */
[----:B------:R2:W3:Y:S01]  /*0040*/  LDC.64 R2, c[0x4][R0] ;  /* 0x0100000000027b82 */ /* 0x0004e20000000a00 */
[----:B-1----:R-:W-:Y:S02]  /*0050*/  IMAD.U32 R4, RZ, RZ, UR4 ;  /* 0x00000004ff047e24 */ /* 0x002fe4000f8e00ff */
[----:B--2---:R-:W-:-:S07]  /*0060*/  IMAD.U32 R5, RZ, RZ, UR5 ;  /* 0x00000005ff057e24 */ /* 0x004fce000f8e00ff */
[----:B------:R-:W-:-:S07]  /*0070*/  LEPC R20, `(.L_x_0) ;  /* 0x000000001014794e */ /* 0x000fce0000000000 */
[----:B0--3--:R-:W-:Y:S05]  /*0080*/  CALL.ABS.NOINC R2 ;  /* 0x0000000002007343 */ /* 0x009fea0003c00000 */
.L_x_0:
[----:B------:R-:W-:Y:S05]  /*0090*/  EXIT ;  /* 0x000000000000794d */ /* 0x000fea0003800000 */
.L_x_1:
[----:B------:R-:W-:-:S00]  /*00a0*/  BRA `(.L_x_1) ;  /* 0xfffffffc00fc7947 */ /* 0x000fc0000383ffff */
[----:B------:R-:W-:-:S00]  /*00b0*/  NOP ;  /* 0x0000000000007918 */ /* 0x000fc00000000000 */
        /* <DEDUP_REMOVED lines=12> */
.L_x_2:


//--------------------- .nv.global.init           --------------------------
	.section	.nv.global.init,"aw",@progbits
.nv.global.init:
	.type		$str,@object
	.size		$str,(.L_0 - $str)
$str:
        /*0000*/ 	.byte	0x68, 0x65, 0x6c, 0x6c, 0x6f, 0x20, 0x66, 0x72, 0x6f, 0x6d, 0x20, 0x67, 0x70, 0x75, 0x00
.L_0:


//--------------------- .nv.shared.reserved.0     --------------------------
	.section	.nv.shared.reserved.0,"aw",@nobits
	.weak		__nv_reservedSMEM_offset_0_alias
	.size		__nv_reservedSMEM_offset_0_alias, 0, 64
	.other		__nv_reservedSMEM_offset_0_alias,@"STO_CUDA_RESERVED_SHARED STV_DEFAULT"
__nv_reservedSMEM_offset_0_alias:
	.zero		0
	.zero		64


//--------------------- .nv.constant0._Z14hello_from_gpuv --------------------------
	.section	.nv.constant0._Z14hello_from_gpuv,"a",@progbits
	.sectionflags	@""
	.align	4
.nv.constant0._Z14hello_from_gpuv:
	.zero		896


//--------------------- SYMBOLS --------------------------

	.type		.nv.reservedSmem.offset0,@object
	.size		.nv.reservedSmem.offset0,0x4
	.type		vprintf,@function
